//
// Generated by NVIDIA NVVM Compiler
//
// Compiler Build ID: CL-36424714
// Cuda compilation tools, release 13.0, V13.0.88
// Based on NVVM 20.0.0
//

.version 9.0
.target sm_100
.address_size 64

	// .globl	_Z11naiveMatMulPKfS0_Pfi

.visible .entry _Z11naiveMatMulPKfS0_Pfi(
	.param .u64 .ptr .align 1 _Z11naiveMatMulPKfS0_Pfi_param_0,
	.param .u64 .ptr .align 1 _Z11naiveMatMulPKfS0_Pfi_param_1,
	.param .u64 .ptr .align 1 _Z11naiveMatMulPKfS0_Pfi_param_2,
	.param .u32 _Z11naiveMatMulPKfS0_Pfi_param_3
)
{
	.reg .pred 	%p<10>;
	.reg .b32 	%r<40>;
	.reg .b32 	%f<67>;
	.reg .b64 	%rd<67>;

	ld.param.u64 	%rd14, [_Z11naiveMatMulPKfS0_Pfi_param_0];
	ld.param.u64 	%rd15, [_Z11naiveMatMulPKfS0_Pfi_param_1];
	ld.param.u32 	%r18, [_Z11naiveMatMulPKfS0_Pfi_param_3];
	cvta.to.global.u64 	%rd1, %rd15;
	cvta.to.global.u64 	%rd2, %rd14;
	mov.u32 	%r19, %ctaid.y;
	mov.u32 	%r20, %ntid.y;
	mov.u32 	%r21, %tid.y;
	mad.lo.s32 	%r1, %r19, %r20, %r21;
	mov.u32 	%r22, %ctaid.x;
	mov.u32 	%r23, %ntid.x;
	mov.u32 	%r24, %tid.x;
	mad.lo.s32 	%r2, %r22, %r23, %r24;
	max.s32 	%r25, %r1, %r2;
	setp.ge.s32 	%p1, %r25, %r18;
	@%p1 bra 	$L__BB0_13;
	mul.lo.s32 	%r3, %r18, %r1;
	and.b32  	%r4, %r18, 7;
	setp.lt.u32 	%p2, %r18, 8;
	mov.f32 	%f66, 0f00000000;
	mov.b32 	%r38, 0;
	@%p2 bra 	$L__BB0_4;
	and.b32  	%r38, %r18, 2147483640;
	neg.s32 	%r36, %r38;
	mul.wide.s32 	%rd16, %r18, 4;
	add.s64 	%rd3, %rd1, %rd16;
	shl.b32 	%r7, %r18, 3;
	mul.wide.s32 	%rd17, %r18, 8;
	add.s64 	%rd4, %rd1, %rd17;
	mul.wide.s32 	%rd18, %r18, 12;
	add.s64 	%rd5, %rd1, %rd18;
	mul.wide.s32 	%rd19, %r18, 16;
	add.s64 	%rd6, %rd1, %rd19;
	mul.wide.s32 	%rd20, %r18, 20;
	add.s64 	%rd7, %rd1, %rd20;
	mul.wide.s32 	%rd21, %r18, 24;
	add.s64 	%rd8, %rd1, %rd21;
	mul.wide.s32 	%rd22, %r18, 28;
	add.s64 	%rd9, %rd1, %rd22;
	mul.wide.u32 	%rd23, %r3, 4;
	add.s64 	%rd24, %rd23, %rd2;
	add.s64 	%rd66, %rd24, 16;
	mov.f32 	%f66, 0f00000000;
	mov.u32 	%r35, %r2;
$L__BB0_3:
	.pragma "nounroll";
	mul.wide.s32 	%rd25, %r35, 4;
	add.s64 	%rd26, %rd3, %rd25;
	add.s64 	%rd27, %rd4, %rd25;
	add.s64 	%rd28, %rd5, %rd25;
	add.s64 	%rd29, %rd6, %rd25;
	add.s64 	%rd30, %rd7, %rd25;
	add.s64 	%rd31, %rd8, %rd25;
	add.s64 	%rd32, %rd9, %rd25;
	add.s64 	%rd33, %rd1, %rd25;
	ld.global.f32 	%f16, [%rd66+-16];
	ld.global.f32 	%f17, [%rd33];
	fma.rn.f32 	%f18, %f16, %f17, %f66;
	ld.global.f32 	%f19, [%rd66+-12];
	ld.global.f32 	%f20, [%rd26];
	fma.rn.f32 	%f21, %f19, %f20, %f18;
	ld.global.f32 	%f22, [%rd66+-8];
	ld.global.f32 	%f23, [%rd27];
	fma.rn.f32 	%f24, %f22, %f23, %f21;
	ld.global.f32 	%f25, [%rd66+-4];
	ld.global.f32 	%f26, [%rd28];
	fma.rn.f32 	%f27, %f25, %f26, %f24;
	ld.global.f32 	%f28, [%rd66];
	ld.global.f32 	%f29, [%rd29];
	fma.rn.f32 	%f30, %f28, %f29, %f27;
	ld.global.f32 	%f31, [%rd66+4];
	ld.global.f32 	%f32, [%rd30];
	fma.rn.f32 	%f33, %f31, %f32, %f30;
	ld.global.f32 	%f34, [%rd66+8];
	ld.global.f32 	%f35, [%rd31];
	fma.rn.f32 	%f36, %f34, %f35, %f33;
	ld.global.f32 	%f37, [%rd66+12];
	ld.global.f32 	%f38, [%rd32];
	fma.rn.f32 	%f66, %f37, %f38, %f36;
	add.s32 	%r36, %r36, 8;
	add.s32 	%r35, %r35, %r7;
	add.s64 	%rd66, %rd66, 32;
	setp.ne.s32 	%p3, %r36, 0;
	@%p3 bra 	$L__BB0_3;
$L__BB0_4:
	setp.eq.s32 	%p4, %r4, 0;
	@%p4 bra 	$L__BB0_12;
	and.b32  	%r13, %r18, 3;
	setp.lt.u32 	%p5, %r4, 4;
	@%p5 bra 	$L__BB0_7;
	add.s32 	%r27, %r38, %r3;
	mul.wide.u32 	%rd34, %r27, 4;
	add.s64 	%rd35, %rd2, %rd34;
	ld.global.f32 	%f40, [%rd35];
	mad.lo.s32 	%r28, %r38, %r18, %r2;
	mul.wide.s32 	%rd36, %r28, 4;
	add.s64 	%rd37, %rd1, %rd36;
	ld.global.f32 	%f41, [%rd37];
	fma.rn.f32 	%f42, %f40, %f41, %f66;
	cvt.u64.u32 	%rd38, %r3;
	cvt.u64.u32 	%rd39, %r38;
	add.s64 	%rd40, %rd39, %rd38;
	shl.b64 	%rd41, %rd40, 2;
	add.s64 	%rd42, %rd2, %rd41;
	ld.global.f32 	%f43, [%rd42+4];
	mul.wide.s32 	%rd43, %r18, 4;
	add.s64 	%rd44, %rd37, %rd43;
	ld.global.f32 	%f44, [%rd44];
	fma.rn.f32 	%f45, %f43, %f44, %f42;
	ld.global.f32 	%f46, [%rd42+8];
	add.s64 	%rd45, %rd44, %rd43;
	ld.global.f32 	%f47, [%rd45];
	fma.rn.f32 	%f48, %f46, %f47, %f45;
	ld.global.f32 	%f49, [%rd42+12];
	add.s64 	%rd46, %rd45, %rd43;
	ld.global.f32 	%f50, [%rd46];
	fma.rn.f32 	%f66, %f49, %f50, %f48;
	add.s32 	%r38, %r38, 4;
$L__BB0_7:
	setp.eq.s32 	%p6, %r13, 0;
	@%p6 bra 	$L__BB0_12;
	setp.eq.s32 	%p7, %r13, 1;
	@%p7 bra 	$L__BB0_10;
	add.s32 	%r29, %r38, %r3;
	mul.wide.u32 	%rd47, %r29, 4;
	add.s64 	%rd48, %rd2, %rd47;
	ld.global.f32 	%f52, [%rd48];
	mad.lo.s32 	%r30, %r38, %r18, %r2;
	mul.wide.s32 	%rd49, %r30, 4;
	add.s64 	%rd50, %rd1, %rd49;
	ld.global.f32 	%f53, [%rd50];
	fma.rn.f32 	%f54, %f52, %f53, %f66;
	cvt.u64.u32 	%rd51, %r3;
	cvt.u64.u32 	%rd52, %r38;
	add.s64 	%rd53, %rd52, %rd51;
	shl.b64 	%rd54, %rd53, 2;
	add.s64 	%rd55, %rd2, %rd54;
	ld.global.f32 	%f55, [%rd55+4];
	mul.wide.s32 	%rd56, %r18, 4;
	add.s64 	%rd57, %rd50, %rd56;
	ld.global.f32 	%f56, [%rd57];
	fma.rn.f32 	%f66, %f55, %f56, %f54;
	add.s32 	%r38, %r38, 2;
$L__BB0_10:
	and.b32  	%r31, %r18, 1;
	setp.eq.b32 	%p8, %r31, 1;
	not.pred 	%p9, %p8;
	@%p9 bra 	$L__BB0_12;
	add.s32 	%r32, %r38, %r3;
	mul.wide.u32 	%rd58, %r32, 4;
	add.s64 	%rd59, %rd2, %rd58;
	ld.global.f32 	%f57, [%rd59];
	mad.lo.s32 	%r33, %r38, %r18, %r2;
	mul.wide.s32 	%rd60, %r33, 4;
	add.s64 	%rd61, %rd1, %rd60;
	ld.global.f32 	%f58, [%rd61];
	fma.rn.f32 	%f66, %f57, %f58, %f66;
$L__BB0_12:
	ld.param.u64 	%rd65, [_Z11naiveMatMulPKfS0_Pfi_param_2];
	add.s32 	%r34, %r3, %r2;
	cvta.to.global.u64 	%rd62, %rd65;
	mul.wide.s32 	%rd63, %r34, 4;
	add.s64 	%rd64, %rd62, %rd63;
	st.global.f32 	[%rd64], %f66;
$L__BB0_13:
	ret;

}
	// .globl	_Z29stream_ordered_memory_examplev
.visible .entry _Z29stream_ordered_memory_examplev()
{


	ret;

}
	// .globl	_Z11tma_examplev
.visible .entry _Z11tma_examplev()
{


	ret;

}


// ===== COMPILED SASS (sm_100) =====

	.target	sm_100

	.elftype	@"ET_EXEC"


//--------------------- .note.nv.tkinfo           --------------------------
	.section	.note.nv.tkinfo,"",@"SHT_NOTE"
	.sectionflags	@"SHF_NOTE_NV_TKINFO"
	.tkinfo
        /*0018*/ 	.word	0x00000002
        /*0030*/ 	.string	""
        /*0030*/ 	.string	"ptxas"
        /*0030*/ 	.string	"Cuda compilation tools, release 13.0, V13.0.88"
        /*0030*/ 	.string	"Build cuda_13.0.r13.0/compiler.36424714_0"
        /*0030*/ 	.string	"-arch sm_100 -m 64 "



//--------------------- .note.nv.cuinfo           --------------------------
	.section	.note.nv.cuinfo,"",@"SHT_NOTE"
	.sectionflags	@"SHF_NOTE_NV_CUINFO"
        /*0018*/ 	.short	0x0002
        /*001a*/ 	.short	0x0064
        /*001c*/ 	.short	0x0082
	.zero		2


//--------------------- .nv.info                  --------------------------
	.section	.nv.info,"",@"SHT_CUDA_INFO"
	.align	4


	//----- nvinfo : EIATTR_REGCOUNT
	.align		4
        /*0000*/ 	.byte	0x04, 0x2f
        /*0002*/ 	.short	(.L_1 - .L_0)
	.align		4
.L_0:
        /*0004*/ 	.word	index@(_Z11naiveMatMulPKfS0_Pfi)
        /*0008*/ 	.word	0x0000001e


	//----- nvinfo : EIATTR_FRAME_SIZE
	.align		4
.L_1:
        /*000c*/ 	.byte	0x04, 0x11
        /*000e*/ 	.short	(.L_3 - .L_2)
	.align		4
.L_2:
        /*0010*/ 	.word	index@(_Z11naiveMatMulPKfS0_Pfi)
        /*0014*/ 	.word	0x00000000


	//----- nvinfo : EIATTR_REGCOUNT
	.align		4
.L_3:
        /*0018*/ 	.byte	0x04, 0x2f
        /*001a*/ 	.short	(.L_5 - .L_4)
	.align		4
.L_4:
        /*001c*/ 	.word	index@(_Z29stream_ordered_memory_examplev)
        /*0020*/ 	.word	0x00000004


	//----- nvinfo : EIATTR_FRAME_SIZE
	.align		4
.L_5:
        /*0024*/ 	.byte	0x04, 0x11
        /*0026*/ 	.short	(.L_7 - .L_6)
	.align		4
.L_6:
        /*0028*/ 	.word	index@(_Z29stream_ordered_memory_examplev)
        /*002c*/ 	.word	0x00000000


	//----- nvinfo : EIATTR_REGCOUNT
	.align		4
.L_7:
        /*0030*/ 	.byte	0x04, 0x2f
        /*0032*/ 	.short	(.L_9 - .L_8)
	.align		4
.L_8:
        /*0034*/ 	.word	index@(_Z11tma_examplev)
        /*0038*/ 	.word	0x00000004


	//----- nvinfo : EIATTR_FRAME_SIZE
	.align		4
.L_9:
        /*003c*/ 	.byte	0x04, 0x11
        /*003e*/ 	.short	(.L_11 - .L_10)
	.align		4
.L_10:
        /*0040*/ 	.word	index@(_Z11tma_examplev)
        /*0044*/ 	.word	0x00000000


	//----- nvinfo : EIATTR_MIN_STACK_SIZE
	.align		4
.L_11:
        /*0048*/ 	.byte	0x04, 0x12
        /*004a*/ 	.short	(.L_13 - .L_12)
	.align		4
.L_12:
        /*004c*/ 	.word	index@(_Z11tma_examplev)
        /*0050*/ 	.word	0x00000000


	//----- nvinfo : EIATTR_MIN_STACK_SIZE
	.align		4
.L_13:
        /*0054*/ 	.byte	0x04, 0x12
        /*0056*/ 	.short	(.L_15 - .L_14)
	.align		4
.L_14:
        /*0058*/ 	.word	index@(_Z29stream_ordered_memory_examplev)
        /*005c*/ 	.word	0x00000000


	//----- nvinfo : EIATTR_MIN_STACK_SIZE
	.align		4
.L_15:
        /*0060*/ 	.byte	0x04, 0x12
        /*0062*/ 	.short	(.L_17 - .L_16)
	.align		4
.L_16:
        /*0064*/ 	.word	index@(_Z11naiveMatMulPKfS0_Pfi)
        /*0068*/ 	.word	0x00000000
.L_17:


//--------------------- .nv.compat                --------------------------
	.section	.nv.compat,"",@"SHT_CUDA_COMPAT_INFO"
	.align	4
        /*0000*/ 	.byte	0x02, 0x09, 0x00, 0x00, 0x02, 0x02, 0x01, 0x00, 0x02, 0x05, 0x05, 0x00, 0x03, 0x07, 0x01, 0x01
        /*0010*/ 	.byte	0x02, 0x03, 0x00, 0x00, 0x02, 0x06, 0x01, 0x00, 0x04, 0x0b, 0x08, 0x00, 0x09, 0x00, 0x00, 0x00
        /*0020*/ 	.byte	0x00, 0x00, 0x00, 0x00


//--------------------- .nv.info._Z11tma_examplev --------------------------
	.section	.nv.info._Z11tma_examplev,"",@"SHT_CUDA_INFO"
	.sectionflags	@""
	.align	4


	//----- nvinfo : EIATTR_CUDA_API_VERSION
	.align		4
        /*0000*/ 	.byte	0x04, 0x37
        /*0002*/ 	.short	(.L_19 - .L_18)
.L_18:
        /*0004*/ 	.word	0x00000082


	//----- nvinfo : EIATTR_SPARSE_MMA_MASK
	.align		4
.L_19:
        /*0008*/ 	.byte	0x03, 0x50
        /*000a*/ 	.short	0x0000


	//----- nvinfo : EIATTR_MAXREG_COUNT
	.align		4
        /*000c*/ 	.byte	0x03, 0x1b
        /*000e*/ 	.short	0x00ff


	//----- nvinfo : EIATTR_MERCURY_ISA_VERSION
	.align		4
        /*0010*/ 	.byte	0x03, 0x5f
        /*0012*/ 	.short	0x0101


	//----- nvinfo : EIATTR_VRC_CTA_INIT_COUNT
	.align		4
        /*0014*/ 	.byte	0x02, 0x4a
	.zero		1
	.zero		1


	//----- nvinfo : EIATTR_EXIT_INSTR_OFFSETS
	.align		4
        /*0018*/ 	.byte	0x04, 0x1c
        /*001a*/ 	.short	(.L_21 - .L_20)


	//   ....[0]....
.L_20:
        /*001c*/ 	.word	0x00000010


	//----- nvinfo : EIATTR_SW_WAR
	.align		4
.L_21:
        /*0020*/ 	.byte	0x04, 0x36
        /*0022*/ 	.short	(.L_23 - .L_22)
.L_22:
        /*0024*/ 	.word	0x00000008
.L_23:


//--------------------- .nv.info._Z29stream_ordered_memory_examplev --------------------------
	.section	.nv.info._Z29stream_ordered_memory_examplev,"",@"SHT_CUDA_INFO"
	.sectionflags	@""
	.align	4


	//----- nvinfo : EIATTR_CUDA_API_VERSION
	.align		4
        /*0000*/ 	.byte	0x04, 0x37
        /*0002*/ 	.short	(.L_25 - .L_24)
.L_24:
        /*0004*/ 	.word	0x00000082


	//----- nvinfo : EIATTR_SPARSE_MMA_MASK
	.align		4
.L_25:
        /*0008*/ 	.byte	0x03, 0x50
        /*000a*/ 	.short	0x0000


	//----- nvinfo : EIATTR_MAXREG_COUNT
	.align		4
        /*000c*/ 	.byte	0x03, 0x1b
        /*000e*/ 	.short	0x00ff


	//----- nvinfo : EIATTR_MERCURY_ISA_VERSION
	.align		4
        /*0010*/ 	.byte	0x03, 0x5f
        /*0012*/ 	.short	0x0101


	//----- nvinfo : EIATTR_VRC_CTA_INIT_COUNT
	.align		4
        /*0014*/ 	.byte	0x02, 0x4a
	.zero		1
	.zero		1


	//----- nvinfo : EIATTR_EXIT_INSTR_OFFSETS
	.align		4
        /*0018*/ 	.byte	0x04, 0x1c
        /*001a*/ 	.short	(.L_27 - .L_26)


	//   ....[0]....
.L_26:
        /*001c*/ 	.word	0x00000010


	//----- nvinfo : EIATTR_SW_WAR
	.align		4
.L_27:
        /*0020*/ 	.byte	0x04, 0x36
        /*0022*/ 	.short	(.L_29 - .L_28)
.L_28:
        /*0024*/ 	.word	0x00000008
.L_29:


//--------------------- .nv.info._Z11naiveMatMulPKfS0_Pfi --------------------------
	.section	.nv.info._Z11naiveMatMulPKfS0_Pfi,"",@"SHT_CUDA_INFO"
	.sectionflags	@""
	.align	4


	//----- nvinfo : EIATTR_CUDA_API_VERSION
	.align		4
        /*0000*/ 	.byte	0x04, 0x37
        /*0002*/ 	.short	(.L_31 - .L_30)
.L_30:
        /*0004*/ 	.word	0x00000082


	//----- nvinfo : EIATTR_KPARAM_INFO
	.align		4
.L_31:
        /*0008*/ 	.byte	0x04, 0x17
        /*000a*/ 	.short	(.L_33 - .L_32)
.L_32:
        /*000c*/ 	.word	0x00000000
        /*0010*/ 	.short	0x0003
        /*0012*/ 	.short	0x0018
        /*0014*/ 	.byte	0x00, 0xf0, 0x11, 0x00


	//----- nvinfo : EIATTR_KPARAM_INFO
	.align		4
.L_33:
        /*0018*/ 	.byte	0x04, 0x17
        /*001a*/ 	.short	(.L_35 - .L_34)
.L_34:
        /*001c*/ 	.word	0x00000000
        /*0020*/ 	.short	0x0002
        /*0022*/ 	.short	0x0010
        /*0024*/ 	.byte	0x00, 0xf5, 0x21, 0x00


	//----- nvinfo : EIATTR_KPARAM_INFO
	.align		4
.L_35:
        /*0028*/ 	.byte	0x04, 0x17
        /*002a*/ 	.short	(.L_37 - .L_36)
.L_36:
        /*002c*/ 	.word	0x00000000
        /*0030*/ 	.short	0x0001
        /*0032*/ 	.short	0x0008
        /*0034*/ 	.byte	0x00, 0xf5, 0x21, 0x00


	//----- nvinfo : EIATTR_KPARAM_INFO
	.align		4
.L_37:
        /*0038*/ 	.byte	0x04, 0x17
        /*003a*/ 	.short	(.L_39 - .L_38)
.L_38:
        /*003c*/ 	.word	0x00000000
        /*0040*/ 	.short	0x0000
        /*0042*/ 	.short	0x0000
        /*0044*/ 	.byte	0x00, 0xf5, 0x21, 0x00


	//----- nvinfo : EIATTR_SPARSE_MMA_MASK
	.align		4
.L_39:
        /*0048*/ 	.byte	0x03, 0x50
        /*004a*/ 	.short	0x0000


	//----- nvinfo : EIATTR_MAXREG_COUNT
	.align		4
        /*004c*/ 	.byte	0x03, 0x1b
        /*004e*/ 	.short	0x00ff


	//----- nvinfo : EIATTR_MERCURY_ISA_VERSION
	.align		4
        /*0050*/ 	.byte	0x03, 0x5f
        /*0052*/ 	.short	0x0101


	//----- nvinfo : EIATTR_VRC_CTA_INIT_COUNT
	.align		4
        /*0054*/ 	.byte	0x02, 0x4a
	.zero		1
	.zero		1


	//----- nvinfo : EIATTR_EXIT_INSTR_OFFSETS
	.align		4
        /*0058*/ 	.byte	0x04, 0x1c
        /*005a*/ 	.short	(.L_41 - .L_40)


	//   ....[0]....
.L_40:
        /*005c*/ 	.word	0x000000c0


	//   ....[1]....
        /*0060*/ 	.word	0x00000a90


	//----- nvinfo : EIATTR_CBANK_PARAM_SIZE
	.align		4
.L_41:
        /*0064*/ 	.byte	0x03, 0x19
        /*0066*/ 	.short	0x001c


	//----- nvinfo : EIATTR_PARAM_CBANK
	.align		4
        /*0068*/ 	.byte	0x04, 0x0a
        /*006a*/ 	.short	(.L_43 - .L_42)
	.align		4
.L_42:
        /*006c*/ 	.word	index@(.nv.constant0._Z11naiveMatMulPKfS0_Pfi)
        /*0070*/ 	.short	0x0380
        /*0072*/ 	.short	0x001c


	//----- nvinfo : EIATTR_SW_WAR
	.align		4
.L_43:
        /*0074*/ 	.byte	0x04, 0x36
        /*0076*/ 	.short	(.L_45 - .L_44)
.L_44:
        /*0078*/ 	.word	0x00000008
.L_45:


//--------------------- .nv.callgraph             --------------------------
	.section	.nv.callgraph,"",@"SHT_CUDA_CALLGRAPH"
	.align	4
	.sectionentsize	8
	.align		4
        /*0000*/ 	.word	0x00000000
	.align		4
        /*0004*/ 	.word	0xffffffff
	.align		4
        /*0008*/ 	.word	0x00000000
	.align		4
        /*000c*/ 	.word	0xfffffffe
	.align		4
        /*0010*/ 	.word	0x00000000
	.align		4
        /*0014*/ 	.word	0xfffffffd
	.align		4
        /*0018*/ 	.word	0x00000000
	.align		4
        /*001c*/ 	.word	0xfffffffc


//--------------------- .text._Z11tma_examplev    --------------------------
	.section	.text._Z11tma_examplev,"ax",@progbits
	.align	128
        .global         _Z11tma_examplev
        .type           _Z11tma_examplev,@function
        .size           _Z11tma_examplev,(.L_x_7 - _Z11tma_examplev)
        .other          _Z11tma_examplev,@"STO_CUDA_ENTRY STV_DEFAULT"
_Z11tma_examplev:
.text._Z11tma_examplev:
[----:B------:R-:W-:Y:S01]  /*0000*/  LDC R1, c[0x0][0x37c] ;  /* 0x0000df00ff017b82 */ /* 0x000fe20000000800 */
[----:B------:R-:W-:Y:S05]  /*0010*/  EXIT ;  /* 0x000000000000794d */ /* 0x000fea0003800000 */
.L_x_0:
[----:B------:R-:W-:-:S00]  /*0020*/  BRA `(.L_x_0) ;  /* 0xfffffffc00fc7947 */ /* 0x000fc0000383ffff */
[----:B------:R-:W-:-:S00]  /*0030*/  NOP ;  /* 0x0000000000007918 */ /* 0x000fc00000000000 */
        /* <DEDUP_REMOVED lines=12> */
.L_x_7:


//--------------------- .text._Z29stream_ordered_memory_examplev --------------------------
	.section	.text._Z29stream_ordered_memory_examplev,"ax",@progbits
	.align	128
        .global         _Z29stream_ordered_memory_examplev
        .type           _Z29stream_ordered_memory_examplev,@function
        .size           _Z29stream_ordered_memory_examplev,(.L_x_8 - _Z29stream_ordered_memory_examplev)
        .other          _Z29stream_ordered_memory_examplev,@"STO_CUDA_ENTRY STV_DEFAULT"
_Z29stream_ordered_memory_examplev:
.text._Z29stream_ordered_memory_examplev:
[----:B------:R-:W-:Y:S01]  /*0000*/  LDC R1, c[0x0][0x37c] ;  /* 0x0000df00ff017b82 */ /* 0x000fe20000000800 */
[----:B------:R-:W-:Y:S05]  /*0010*/  EXIT ;  /* 0x000000000000794d */ /* 0x000fea0003800000 */
.L_x_1:
        /* <DEDUP_REMOVED lines=14> */
.L_x_8:


//--------------------- .text._Z11naiveMatMulPKfS0_Pfi --------------------------
	.section	.text._Z11naiveMatMulPKfS0_Pfi,"ax",@progbits
	.align	128
        .global         _Z11naiveMatMulPKfS0_Pfi
        .type           _Z11naiveMatMulPKfS0_Pfi,@function
        .size           _Z11naiveMatMulPKfS0_Pfi,(.L_x_9 - _Z11naiveMatMulPKfS0_Pfi)
        .other          _Z11naiveMatMulPKfS0_Pfi,@"STO_CUDA_ENTRY STV_DEFAULT"
_Z11naiveMatMulPKfS0_Pfi:
.text._Z11naiveMatMulPKfS0_Pfi:
[----:B------:R-:W-:Y:S01]  /*0000*/  LDC R1, c[0x0][0x37c] ;  /* 0x0000df00ff017b82 */ /* 0x000fe20000000800 */
[----:B------:R-:W0:Y:S07]  /*0010*/  S2R R0, SR_TID.Y ;  /* 0x0000000000007919 */ /* 0x000e2e0000002200 */
[----:B------:R-:W0:Y:S01]  /*0020*/  S2UR UR4, SR_CTAID.Y ;  /* 0x00000000000479c3 */ /* 0x000e220000002600 */
[----:B------:R-:W1:Y:S01]  /*0030*/  LDCU UR20, c[0x0][0x398] ;  /* 0x00007300ff1477ac */ /* 0x000e620008000800 */
[----:B------:R-:W2:Y:S06]  /*0040*/  S2R R3, SR_TID.X ;  /* 0x0000000000037919 */ /* 0x000eac0000002100 */
[----:B------:R-:W0:Y:S08]  /*0050*/  LDC R13, c[0x0][0x364] ;  /* 0x0000d900ff0d7b82 */ /* 0x000e300000000800 */
[----:B------:R-:W2:Y:S08]  /*0060*/  S2UR UR5, SR_CTAID.X ;  /* 0x00000000000579c3 */ /* 0x000eb00000002500 */
[----:B------:R-:W2:Y:S01]  /*0070*/  LDC R2, c[0x0][0x360] ;  /* 0x0000d800ff027b82 */ /* 0x000ea20000000800 */
[----:B0-----:R-:W-:-:S02]  /*0080*/  IMAD R13, R13, UR4, R0 ;  /* 0x000000040d0d7c24 */ /* 0x001fc4000f8e0200 */
[----:B--2---:R-:W-:-:S05]  /*0090*/  IMAD R0, R2, UR5, R3 ;  /* 0x0000000502007c24 */ /* 0x004fca000f8e0203 */
[----:B------:R-:W-:-:S04]  /*00a0*/  VIMNMX R2, PT, PT, R13, R0, !PT ;  /* 0x000000000d027248 */ /* 0x000fc80007fe0100 */
[----:B-1----:R-:W-:-:S13]  /*00b0*/  ISETP.GE.AND P0, PT, R2, UR20, PT ;  /* 0x0000001402007c0c */ /* 0x002fda000bf06270 */
[----:B------:R-:W-:Y:S05]  /*00c0*/  @P0 EXIT ;  /* 0x000000000000094d */ /* 0x000fea0003800000 */
[----:B------:R-:W-:Y:S01]  /*00d0*/  UISETP.GE.U32.AND UP0, UPT, UR20, 0x8, UPT ;  /* 0x000000081400788c */ /* 0x000fe2000bf06070 */
[----:B------:R-:W-:Y:S02]  /*00e0*/  HFMA2 R12, -RZ, RZ, 0, 0 ;  /* 0x00000000ff0c7431 */ /* 0x000fe400000001ff */
[----:B------:R-:W-:Y:S01]  /*00f0*/  IMAD R13, R13, UR20, RZ ;  /* 0x000000140d0d7c24 */ /* 0x000fe2000f8e02ff */
[----:B------:R-:W-:Y:S01]  /*0100*/  UMOV UR4, URZ ;  /* 0x000000ff00047c82 */ /* 0x000fe20008000000 */
[----:B------:R-:W0:Y:S04]  /*0110*/  LDCU.64 UR18, c[0x0][0x358] ;  /* 0x00006b00ff1277ac */ /* 0x000e280008000a00 */
[----:B------:R-:W-:Y:S05]  /*0120*/  BRA.U !UP0, `(.L_x_2) ;  /* 0x0000000508047547 */ /* 0x000fea000b800000 */
[----:B------:R-:W1:Y:S01]  /*0130*/  LDCU.128 UR24, c[0x0][0x380] ;  /* 0x00007000ff1877ac */ /* 0x000e620008000c00 */
[----:B------:R-:W-:Y:S02]  /*0140*/  MOV R12, RZ ;  /* 0x000000ff000c7202 */ /* 0x000fe40000000f00 */
[----:B------:R-:W-:Y:S01]  /*0150*/  MOV R14, R0 ;  /* 0x00000000000e7202 */ /* 0x000fe20000000f00 */
[----:B------:R-:W-:-:S04]  /*0160*/  ULOP3.LUT UR4, UR20, 0x7ffffff8, URZ, 0xc0, !UPT ;  /* 0x7ffffff814047892 */ /* 0x000fc8000f8ec0ff */
[----:B------:R-:W-:Y:S01]  /*0170*/  UIADD3 UR5, UPT, UPT, -UR4, URZ, URZ ;  /* 0x000000ff04057290 */ /* 0x000fe2000fffe1ff */
[----:B-1----:R-:W-:Y:S01]  /*0180*/  MOV R2, UR24 ;  /* 0x0000001800027c02 */ /* 0x002fe20008000f00 */
[----:B------:R-:W-:Y:S01]  /*0190*/  UIMAD.WIDE UR6, UR20, 0x8, UR26 ;  /* 0x00000008140678a5 */ /* 0x000fe2000f8e021a */
[----:B------:R-:W-:Y:S01]  /*01a0*/  MOV R3, UR25 ;  /* 0x0000001900037c02 */ /* 0x000fe20008000f00 */
[----:B------:R-:W-:Y:S02]  /*01b0*/  UIMAD.WIDE UR8, UR20, 0xc, UR26 ;  /* 0x0000000c140878a5 */ /* 0x000fe4000f8e021a */
[----:B------:R-:W-:Y:S01]  /*01c0*/  UIMAD.WIDE UR10, UR20, 0x10, UR26 ;  /* 0x00000010140a78a5 */ /* 0x000fe2000f8e021a */
[----:B------:R-:W-:Y:S01]  /*01d0*/  IMAD.WIDE.U32 R2, R13, 0x4, R2 ;  /* 0x000000040d027825 */ /* 0x000fe200078e0002 */
[----:B------:R-:W-:Y:S02]  /*01e0*/  UIMAD.WIDE UR12, UR20, 0x14, UR26 ;  /* 0x00000014140c78a5 */ /* 0x000fe4000f8e021a */
[----:B------:R-:W-:Y:S01]  /*01f0*/  UIMAD.WIDE UR14, UR20, 0x18, UR26 ;  /* 0x00000018140e78a5 */ /* 0x000fe2000f8e021a */
[----:B------:R-:W-:Y:S01]  /*0200*/  IADD3 R2, P0, PT, R2, 0x10, RZ ;  /* 0x0000001002027810 */ /* 0x000fe20007f1e0ff */
[----:B------:R-:W-:-:S03]  /*0210*/  UIMAD.WIDE UR16, UR20, 0x1c, UR26 ;  /* 0x0000001c141078a5 */ /* 0x000fc6000f8e021a */
[----:B------:R-:W-:-:S09]  /*0220*/  IADD3.X R3, PT, PT, RZ, R3, RZ, P0, !PT ;  /* 0x00000003ff037210 */ /* 0x000fd200007fe4ff */
.L_x_3:
[----:B------:R-:W-:Y:S01]  /*0230*/  UIMAD.WIDE UR22, UR20, 0x4, UR26 ;  /* 0x00000004141678a5 */ /* 0x000fe2000f8e021a */
[----:B------:R-:W-:Y:S02]  /*0240*/  IMAD.MOV.U32 R23, RZ, RZ, 0x4 ;  /* 0x00000004ff177424 */ /* 0x000fe400078e00ff */
[----:B------:R-:W-:Y:S01]  /*0250*/  HFMA2 R11, -RZ, RZ, 0, 2.384185791015625e-07 ;  /* 0x00000004ff0b7431 */ /* 0x000fe200000001ff */
[----:B------:R-:W-:Y:S01]  /*0260*/  MOV R25, 0x4 ;  /* 0x0000000400197802 */ /* 0x000fe20000000f00 */
[----:B0-----:R-:W2:Y:S01]  /*0270*/  LDG.E R21, desc[UR18][R2.64+-0x10] ;  /* 0xfffff01202157981 */ /* 0x001ea2000c1e1900 */
[C---:B------:R-:W-:Y:S01]  /*0280*/  IMAD.WIDE R22, R14.reuse, R23, UR26 ;  /* 0x0000001a0e167e25 */ /* 0x040fe2000f8e0217 */
[----:B------:R-:W-:Y:S02]  /*0290*/  MOV R8, UR22 ;  /* 0x0000001600087c02 */ /* 0x000fe40008000f00 */
[----:B------:R-:W-:Y:S01]  /*02a0*/  MOV R9, UR23 ;  /* 0x0000001700097c02 */ /* 0x000fe20008000f00 */
[----:B------:R-:W3:Y:S02]  /*02b0*/  LDG.E R19, desc[UR18][R2.64+-0xc] ;  /* 0xfffff41202137981 */ /* 0x000ee4000c1e1900 */
[----:B------:R-:W-:-:S02]  /*02c0*/  IMAD.WIDE R8, R14, 0x4, R8 ;  /* 0x000000040e087825 */ /* 0x000fc400078e0208 */
[----:B------:R-:W2:Y:S01]  /*02d0*/  LDG.E R22, desc[UR18][R22.64] ;  /* 0x0000001216167981 */ /* 0x000ea2000c1e1900 */
[----:B------:R-:W-:Y:S01]  /*02e0*/  MOV R5, 0x4 ;  /* 0x0000000400057802 */ /* 0x000fe20000000f00 */
[C---:B------:R-:W-:Y:S02]  /*02f0*/  IMAD.WIDE R24, R14.reuse, R25, UR6 ;  /* 0x000000060e187e25 */ /* 0x040fe4000f8e0219 */
[----:B------:R0:W3:Y:S02]  /*0300*/  LDG.E R20, desc[UR18][R8.64] ;  /* 0x0000001208147981 */ /* 0x0000e4000c1e1900 */
[----:B------:R-:W-:Y:S02]  /*0310*/  IMAD.WIDE R10, R14, R11, UR8 ;  /* 0x000000080e0a7e25 */ /* 0x000fe4000f8e020b */
[----:B------:R-:W4:Y:S04]  /*0320*/  LDG.E R18, desc[UR18][R24.64] ;  /* 0x0000001218127981 */ /* 0x000f28000c1e1900 */
[----:B------:R-:W4:Y:S01]  /*0330*/  LDG.E R17, desc[UR18][R2.64+-0x8] ;  /* 0xfffff81202117981 */ /* 0x000f22000c1e1900 */
[----:B0-----:R-:W-:-:S02]  /*0340*/  HFMA2 R9, -RZ, RZ, 0, 2.384185791015625e-07 ;  /* 0x00000004ff097431 */ /* 0x001fc400000001ff */
[----:B------:R-:W-:Y:S01]  /*0350*/  IMAD.MOV.U32 R7, RZ, RZ, 0x4 ;  /* 0x00000004ff077424 */ /* 0x000fe200078e00ff */
[----:B------:R0:W5:Y:S01]  /*0360*/  LDG.E R16, desc[UR18][R10.64] ;  /* 0x000000120a107981 */ /* 0x000162000c1e1900 */
[----:B------:R-:W-:-:S03]  /*0370*/  IMAD.WIDE R4, R14, R5, UR10 ;  /* 0x0000000a0e047e25 */ /* 0x000fc6000f8e0205 */
[----:B------:R-:W5:Y:S01]  /*0380*/  LDG.E R15, desc[UR18][R2.64+-0x4] ;  /* 0xfffffc12020f7981 */ /* 0x000f62000c1e1900 */
[C---:B------:R-:W-:Y:S01]  /*0390*/  IMAD.WIDE R6, R14.reuse, R7, UR12 ;  /* 0x0000000c0e067e25 */ /* 0x040fe2000f8e0207 */
[----:B------:R-:W-:Y:S02]  /*03a0*/  MOV R27, 0x4 ;  /* 0x00000004001b7802 */ /* 0x000fe40000000f00 */
[----:B------:R1:W5:Y:S01]  /*03b0*/  LDG.E R4, desc[UR18][R4.64] ;  /* 0x0000001204047981 */ /* 0x000362000c1e1900 */
[----:B------:R-:W-:-:S03]  /*03c0*/  IMAD.WIDE R8, R14, R9, UR14 ;  /* 0x0000000e0e087e25 */ /* 0x000fc6000f8e0209 */
[----:B------:R-:W5:Y:S01]  /*03d0*/  LDG.E R23, desc[UR18][R2.64] ;  /* 0x0000001202177981 */ /* 0x000f62000c1e1900 */
[----:B0-----:R-:W-:-:S03]  /*03e0*/  IMAD.WIDE R10, R14, R27, UR16 ;  /* 0x000000100e0a7e25 */ /* 0x001fc6000f8e021b */
[----:B------:R-:W5:Y:S04]  /*03f0*/  LDG.E R7, desc[UR18][R6.64] ;  /* 0x0000001206077981 */ /* 0x000f68000c1e1900 */
[----:B------:R-:W5:Y:S04]  /*0400*/  LDG.E R24, desc[UR18][R2.64+0x4] ;  /* 0x0000041202187981 */ /* 0x000f68000c1e1900 */
[----:B------:R-:W5:Y:S04]  /*0410*/  LDG.E R8, desc[UR18][R8.64] ;  /* 0x0000001208087981 */ /* 0x000f68000c1e1900 */
[----:B------:R-:W5:Y:S04]  /*0420*/  LDG.E R25, desc[UR18][R2.64+0x8] ;  /* 0x0000081202197981 */ /* 0x000f68000c1e1900 */
[----:B------:R-:W5:Y:S04]  /*0430*/  LDG.E R10, desc[UR18][R10.64] ;  /* 0x000000120a0a7981 */ /* 0x000f68000c1e1900 */
[----:B------:R0:W5:Y:S01]  /*0440*/  LDG.E R27, desc[UR18][R2.64+0xc] ;  /* 0x00000c12021b7981 */ /* 0x000162000c1e1900 */
[----:B------:R-:W-:-:S04]  /*0450*/  UIADD3 UR5, UPT, UPT, UR5, 0x8, URZ ;  /* 0x0000000805057890 */ /* 0x000fc8000fffe0ff */
[----:B------:R-:W-:Y:S01]  /*0460*/  UISETP.NE.AND UP0, UPT, UR5, URZ, UPT ;  /* 0x000000ff0500728c */ /* 0x000fe2000bf05270 */
[----:B-1----:R-:W-:Y:S02]  /*0470*/  MOV R5, UR20 ;  /* 0x0000001400057c02 */ /* 0x002fe40008000f00 */
[----:B0-----:R-:W-:Y:S02]  /*0480*/  IADD3 R2, P0, PT, R2, 0x20, RZ ;  /* 0x0000002002027810 */ /* 0x001fe40007f1e0ff */
[----:B------:R-:W-:Y:S02]  /*0490*/  LEA R14, R5, R14, 0x3 ;  /* 0x0000000e050e7211 */ /* 0x000fe400078e18ff */
[----:B------:R-:W-:Y:S01]  /*04a0*/  IADD3.X R3, PT, PT, RZ, R3, RZ, P0, !PT ;  /* 0x00000003ff037210 */ /* 0x000fe200007fe4ff */
[----:B--2---:R-:W-:-:S04]  /*04b0*/  FFMA R22, R21, R22, R12 ;  /* 0x0000001615167223 */ /* 0x004fc8000000000c */
[----:B---3--:R-:W-:-:S04]  /*04c0*/  FFMA R20, R19, R20, R22 ;  /* 0x0000001413147223 */ /* 0x008fc80000000016 */
[----:B----4-:R-:W-:-:S04]  /*04d0*/  FFMA R18, R17, R18, R20 ;  /* 0x0000001211127223 */ /* 0x010fc80000000014 */
[----:B-----5:R-:W-:-:S04]  /*04e0*/  FFMA R16, R15, R16, R18 ;  /* 0x000000100f107223 */ /* 0x020fc80000000012 */
[----:B------:R-:W-:-:S04]  /*04f0*/  FFMA R23, R23, R4, R16 ;  /* 0x0000000417177223 */ /* 0x000fc80000000010 */
[----:B------:R-:W-:-:S04]  /*0500*/  FFMA R24, R24, R7, R23 ;  /* 0x0000000718187223 */ /* 0x000fc80000000017 */
[----:B------:R-:W-:-:S04]  /*0510*/  FFMA R8, R25, R8, R24 ;  /* 0x0000000819087223 */ /* 0x000fc80000000018 */
[----:B------:R-:W-:Y:S01]  /*0520*/  FFMA R12, R27, R10, R8 ;  /* 0x0000000a1b0c7223 */ /* 0x000fe20000000008 */
[----:B------:R-:W-:Y:S06]  /*0530*/  BRA.U UP0, `(.L_x_3) ;  /* 0xfffffffd003c7547 */ /* 0x000fec000b83ffff */
.L_x_2:
[----:B------:R-:W-:-:S04]  /*0540*/  ULOP3.LUT UR6, UR20, 0x7, URZ, 0xc0, !UPT ;  /* 0x0000000714067892 */ /* 0x000fc8000f8ec0ff */
[----:B------:R-:W-:-:S09]  /*0550*/  UISETP.NE.AND UP0, UPT, UR6, URZ, UPT ;  /* 0x000000ff0600728c */ /* 0x000fd2000bf05270 */
[----:B------:R-:W-:Y:S05]  /*0560*/  BRA.U !UP0, `(.L_x_4) ;  /* 0x0000000508387547 */ /* 0x000fea000b800000 */
[----:B------:R-:W-:Y:S02]  /*0570*/  UISETP.GE.U32.AND UP0, UPT, UR6, 0x4, UPT ;  /* 0x000000040600788c */ /* 0x000fe4000bf06070 */
[----:B------:R-:W-:-:S04]  /*0580*/  ULOP3.LUT UR5, UR20, 0x3, URZ, 0xc0, !UPT ;  /* 0x0000000314057892 */ /* 0x000fc8000f8ec0ff */
[----:B------:R-:W-:-:S03]  /*0590*/  UISETP.NE.AND UP1, UPT, UR5, URZ, UPT ;  /* 0x000000ff0500728c */ /* 0x000fc6000bf25270 */
[----:B------:R-:W-:Y:S08]  /*05a0*/  BRA.U !UP0, `(.L_x_5) ;  /* 0x00000001087c7547 */ /* 0x000ff0000b800000 */
[----:B------:R-:W1:Y:S01]  /*05b0*/  LDC.64 R6, c[0x0][0x388] ;  /* 0x0000e200ff067b82 */ /* 0x000e620000000a00 */
[----:B------:R-:W2:Y:S01]  /*05c0*/  LDCU.64 UR6, c[0x0][0x380] ;  /* 0x00007000ff0677ac */ /* 0x000ea20008000a00 */
[----:B------:R-:W-:Y:S01]  /*05d0*/  IMAD.U32 R9, RZ, RZ, UR4 ;  /* 0x00000004ff097e24 */ /* 0x000fe2000f8e00ff */
[C---:B------:R-:W-:Y:S02]  /*05e0*/  IADD3 R3, PT, PT, R13.reuse, UR4, RZ ;  /* 0x000000040d037c10 */ /* 0x040fe4000fffe0ff */
[----:B------:R-:W-:Y:S01]  /*05f0*/  IADD3 R10, P0, PT, R13, UR4, RZ ;  /* 0x000000040d0a7c10 */ /* 0x000fe2000ff1e0ff */
[----:B------:R-:W-:Y:S01]  /*0600*/  IMAD R9, R9, UR20, R0 ;  /* 0x0000001409097c24 */ /* 0x000fe2000f8e0200 */
[----:B------:R-:W-:Y:S01]  /*0610*/  MOV R11, UR20 ;  /* 0x00000014000b7c02 */ /* 0x000fe20008000f00 */
[----:B------:R-:W3:Y:S01]  /*0620*/  LDC.64 R4, c[0x0][0x380] ;  /* 0x0000e000ff047b82 */ /* 0x000ee20000000a00 */
[----:B------:R-:W-:Y:S01]  /*0630*/  MOV R15, UR20 ;  /* 0x00000014000f7c02 */ /* 0x000fe20008000f00 */
[----:B-1----:R-:W-:Y:S01]  /*0640*/  IMAD.WIDE R6, R9, 0x4, R6 ;  /* 0x0000000409067825 */ /* 0x002fe200078e0206 */
[----:B------:R-:W-:-:S05]  /*0650*/  MOV R9, UR20 ;  /* 0x0000001400097c02 */ /* 0x000fca0008000f00 */
[----:B------:R-:W-:Y:S02]  /*0660*/  IMAD.WIDE R8, R9, 0x4, R6 ;  /* 0x0000000409087825 */ /* 0x000fe400078e0206 */
[----:B0-----:R-:W4:Y:S02]  /*0670*/  LDG.E R6, desc[UR18][R6.64] ;  /* 0x0000001206067981 */ /* 0x001f24000c1e1900 */
[----:B---3--:R-:W-:Y:S01]  /*0680*/  IMAD.WIDE.U32 R4, R3, 0x4, R4 ;  /* 0x0000000403047825 */ /* 0x008fe200078e0004 */
[----:B------:R-:W-:Y:S01]  /*0690*/  IADD3.X R3, PT, PT, RZ, RZ, RZ, P0, !PT ;  /* 0x000000ffff037210 */ /* 0x000fe200007fe4ff */
[----:B------:R-:W3:Y:S01]  /*06a0*/  LDG.E R17, desc[UR18][R8.64] ;  /* 0x0000001208117981 */ /* 0x000ee2000c1e1900 */
[----:B--2---:R-:W-:-:S03]  /*06b0*/  LEA R2, P0, R10, UR6, 0x2 ;  /* 0x000000060a027c11 */ /* 0x004fc6000f8010ff */
[----:B------:R-:W4:Y:S01]  /*06c0*/  LDG.E R5, desc[UR18][R4.64] ;  /* 0x0000001204057981 */ /* 0x000f22000c1e1900 */
[----:B------:R-:W-:Y:S01]  /*06d0*/  LEA.HI.X R3, R10, UR7, R3, 0x2, P0 ;  /* 0x000000070a037c11 */ /* 0x000fe200080f1403 */
[----:B------:R-:W-:-:S04]  /*06e0*/  IMAD.WIDE R10, R11, 0x4, R8 ;  /* 0x000000040b0a7825 */ /* 0x000fc800078e0208 */
[----:B------:R-:W3:Y:S01]  /*06f0*/  LDG.E R16, desc[UR18][R2.64+0x4] ;  /* 0x0000041202107981 */ /* 0x000ee2000c1e1900 */
[----:B------:R-:W-:-:S03]  /*0700*/  IMAD.WIDE R14, R15, 0x4, R10 ;  /* 0x000000040f0e7825 */ /* 0x000fc600078e020a */
[----:B------:R-:W2:Y:S04]  /*0710*/  LDG.E R19, desc[UR18][R10.64] ;  /* 0x000000120a137981 */ /* 0x000ea8000c1e1900 */
[----:B------:R-:W2:Y:S04]  /*0720*/  LDG.E R18, desc[UR18][R2.64+0x8] ;  /* 0x0000081202127981 */ /* 0x000ea8000c1e1900 */
[----:B------:R-:W5:Y:S04]  /*0730*/  LDG.E R20, desc[UR18][R2.64+0xc] ;  /* 0x00000c1202147981 */ /* 0x000f68000c1e1900 */
[----:B------:R-:W5:Y:S01]  /*0740*/  LDG.E R14, desc[UR18][R14.64] ;  /* 0x000000120e0e7981 */ /* 0x000f62000c1e1900 */
[----:B------:R-:W-:Y:S01]  /*0750*/  UIADD3 UR4, UPT, UPT, UR4, 0x4, URZ ;  /* 0x0000000404047890 */ /* 0x000fe2000fffe0ff */
[----:B----4-:R-:W-:-:S04]  /*0760*/  FFMA R5, R5, R6, R12 ;  /* 0x0000000605057223 */ /* 0x010fc8000000000c */
[----:B---3--:R-:W-:-:S04]  /*0770*/  FFMA R5, R16, R17, R5 ;  /* 0x0000001110057223 */ /* 0x008fc80000000005 */
[----:B--2---:R-:W-:-:S04]  /*0780*/  FFMA R5, R18, R19, R5 ;  /* 0x0000001312057223 */ /* 0x004fc80000000005 */
[----:B-----5:R-:W-:-:S07]  /*0790*/  FFMA R12, R20, R14, R5 ;  /* 0x0000000e140c7223 */ /* 0x020fce0000000005 */
.L_x_5:
[----:B------:R-:W-:Y:S05]  /*07a0*/  BRA.U !UP1, `(.L_x_4) ;  /* 0x0000000109a87547 */ /* 0x000fea000b800000 */
[----:B------:R-:W-:Y:S01]  /*07b0*/  UISETP.NE.AND UP0, UPT, UR5, 0x1, UPT ;  /* 0x000000010500788c */ /* 0x000fe2000bf05270 */
[----:B------:R-:W-:Y:S01]  /*07c0*/  MOV R7, UR4 ;  /* 0x0000000400077c02 */ /* 0x000fe20008000f00 */
[----:B------:R-:W-:Y:S02]  /*07d0*/  ULOP3.LUT UR5, UR20, 0x1, URZ, 0xc0, !UPT ;  /* 0x0000000114057892 */ /* 0x000fe4000f8ec0ff */
[----:B------:R-:W-:Y:S02]  /*07e0*/  MOV R15, UR20 ;  /* 0x00000014000f7c02 */ /* 0x000fe40008000f00 */
[----:B------:R-:W-:Y:S01]  /*07f0*/  UISETP.NE.U32.AND UP1, UPT, UR5, 0x1, UPT ;  /* 0x000000010500788c */ /* 0x000fe2000bf25070 */
[----:B------:R-:W-:-:S04]  /*0800*/  PLOP3.LUT P1, PT, PT, PT, UP0, 0x80, 0x8 ;  /* 0x000000000008781c */ /* 0x000fc80003f2f008 */
[----:B------:R-:W1:Y:S01]  /*0810*/  @UP0 LDCU.128 UR8, c[0x0][0x380] ;  /* 0x00007000ff0807ac */ /* 0x000e620008000c00 */
[----:B------:R-:W-:Y:S01]  /*0820*/  PLOP3.LUT P0, PT, PT, PT, UP1, 0x80, 0x8 ;  /* 0x000000000008781c */ /* 0x000fe20003f0f018 */
[----:B------:R-:W2:Y:S04]  /*0830*/  @UP0 LDCU.64 UR6, c[0x0][0x380] ;  /* 0x00007000ff0607ac */ /* 0x000ea80008000a00 */
[----:B------:R-:W3:Y:S03]  /*0840*/  @!UP1 LDCU.128 UR12, c[0x0][0x380] ;  /* 0x00007000ff0c97ac */ /* 0x000ee60008000c00 */
[C---:B------:R-:W-:Y:S02]  /*0850*/  @P1 IADD3 R3, PT, PT, R13.reuse, UR4, RZ ;  /* 0x000000040d031c10 */ /* 0x040fe4000fffe0ff */
[----:B------:R-:W-:Y:S01]  /*0860*/  @P1 IADD3 R6, P2, PT, R13, UR4, RZ ;  /* 0x000000040d061c10 */ /* 0x000fe2000ff5e0ff */
[----:B------:R-:W-:Y:S01]  /*0870*/  @UP0 UIADD3 UR4, UPT, UPT, UR4, 0x2, URZ ;  /* 0x0000000204040890 */ /* 0x000fe2000fffe0ff */
[----:B-1----:R-:W-:Y:S01]  /*0880*/  MOV R11, UR9 ;  /* 0x00000009000b7c02 */ /* 0x002fe20008000f00 */
[----:B------:R-:W-:Y:S01]  /*0890*/  IMAD.U32 R10, RZ, RZ, UR8 ;  /* 0x00000008ff0a7e24 */ /* 0x000fe2000f8e00ff */
[----:B------:R-:W-:-:S02]  /*08a0*/  MOV R4, UR10 ;  /* 0x0000000a00047c02 */ /* 0x000fc40008000f00 */
[----:B------:R-:W-:Y:S01]  /*08b0*/  MOV R5, UR11 ;  /* 0x0000000b00057c02 */ /* 0x000fe20008000f00 */
[----:B------:R-:W-:-:S04]  /*08c0*/  @P1 IMAD.WIDE.U32 R10, R3, 0x4, R10 ;  /* 0x00000004030a1825 */ /* 0x000fc800078e000a */
[----:B------:R-:W-:Y:S01]  /*08d0*/  @P1 IMAD R3, R7, UR20, R0 ;  /* 0x0000001407031c24 */ /* 0x000fe2000f8e0200 */
[----:B------:R-:W-:Y:S01]  /*08e0*/  @P1 IADD3.X R7, PT, PT, RZ, RZ, RZ, P2, !PT ;  /* 0x000000ffff071210 */ /* 0x000fe200017fe4ff */
[----:B------:R-:W-:Y:S01]  /*08f0*/  IMAD.U32 R19, RZ, RZ, UR4 ;  /* 0x00000004ff137e24 */ /* 0x000fe2000f8e00ff */
[C---:B--2---:R-:W-:Y:S01]  /*0900*/  @P1 LEA R2, P2, R6.reuse, UR6, 0x2 ;  /* 0x0000000606021c11 */ /* 0x044fe2000f8410ff */
[----:B------:R-:W-:Y:S01]  /*0910*/  @P1 IMAD.WIDE R4, R3, 0x4, R4 ;  /* 0x0000000403041825 */ /* 0x000fe200078e0204 */
[----:B------:R-:W-:Y:S01]  /*0920*/  @!P0 IADD3 R17, PT, PT, R13, UR4, RZ ;  /* 0x000000040d118c10 */ /* 0x000fe2000fffe0ff */
[----:B0-----:R-:W2:Y:S01]  /*0930*/  @P1 LDG.E R11, desc[UR18][R10.64] ;  /* 0x000000120a0b1981 */ /* 0x001ea2000c1e1900 */
[----:B------:R-:W-:Y:S01]  /*0940*/  @P1 LEA.HI.X R3, R6, UR7, R7, 0x2, P2 ;  /* 0x0000000706031c11 */ /* 0x000fe200090f1407 */
[----:B------:R-:W-:Y:S01]  /*0950*/  @!P0 IMAD R19, R19, UR20, R0 ;  /* 0x0000001413138c24 */ /* 0x000fe2000f8e0200 */
[----:B---3--:R-:W-:Y:S01]  /*0960*/  MOV R6, UR12 ;  /* 0x0000000c00067c02 */ /* 0x008fe20008000f00 */
[----:B------:R-:W-:Y:S01]  /*0970*/  @P1 IMAD.WIDE R14, R15, 0x4, R4 ;  /* 0x000000040f0e1825 */ /* 0x000fe200078e0204 */
[----:B------:R-:W-:Y:S01]  /*0980*/  MOV R7, UR13 ;  /* 0x0000000d00077c02 */ /* 0x000fe20008000f00 */
[----:B------:R-:W2:Y:S01]  /*0990*/  @P1 LDG.E R4, desc[UR18][R4.64] ;  /* 0x0000001204041981 */ /* 0x000ea2000c1e1900 */
[----:B------:R-:W-:-:S02]  /*09a0*/  MOV R8, UR14 ;  /* 0x0000000e00087c02 */ /* 0x000fc40008000f00 */
[----:B------:R-:W-:Y:S01]  /*09b0*/  MOV R9, UR15 ;  /* 0x0000000f00097c02 */ /* 0x000fe20008000f00 */
[----:B------:R-:W-:Y:S01]  /*09c0*/  @!P0 IMAD.WIDE.U32 R6, R17, 0x4, R6 ;  /* 0x0000000411068825 */ /* 0x000fe200078e0006 */
[----:B------:R-:W3:Y:S03]  /*09d0*/  @P1 LDG.E R14, desc[UR18][R14.64] ;  /* 0x000000120e0e1981 */ /* 0x000ee6000c1e1900 */
[----:B------:R-:W-:Y:S01]  /*09e0*/  @!P0 IMAD.WIDE R8, R19, 0x4, R8 ;  /* 0x0000000413088825 */ /* 0x000fe200078e0208 */
[----:B------:R-:W3:Y:S04]  /*09f0*/  @P1 LDG.E R2, desc[UR18][R2.64+0x4] ;  /* 0x0000041202021981 */ /* 0x000ee8000c1e1900 */
[----:B------:R-:W4:Y:S04]  /*0a00*/  @!P0 LDG.E R7, desc[UR18][R6.64] ;  /* 0x0000001206078981 */ /* 0x000f28000c1e1900 */
[----:B------:R-:W4:Y:S01]  /*0a10*/  @!P0 LDG.E R8, desc[UR18][R8.64] ;  /* 0x0000001208088981 */ /* 0x000f22000c1e1900 */
[----:B--2---:R-:W-:-:S04]  /*0a20*/  @P1 FFMA R11, R11, R4, R12 ;  /* 0x000000040b0b1223 */ /* 0x004fc8000000000c */
[----:B---3--:R-:W-:-:S04]  /*0a30*/  @P1 FFMA R12, R2, R14, R11 ;  /* 0x0000000e020c1223 */ /* 0x008fc8000000000b */
[----:B----4-:R-:W-:-:S07]  /*0a40*/  @!P0 FFMA R12, R7, R8, R12 ;  /* 0x00000008070c8223 */ /* 0x010fce000000000c */
.L_x_4:
[----:B------:R-:W1:Y:S01]  /*0a50*/  LDC.64 R2, c[0x0][0x390] ;  /* 0x0000e400ff027b82 */ /* 0x000e620000000a00 */
[----:B------:R-:W-:-:S05]  /*0a60*/  IADD3 R13, PT, PT, R0, R13, RZ ;  /* 0x0000000d000d7210 */ /* 0x000fca0007ffe0ff */
[----:B-1----:R-:W-:-:S05]  /*0a70*/  IMAD.WIDE R2, R13, 0x4, R2 ;  /* 0x000000040d027825 */ /* 0x002fca00078e0202 */
[----:B0-----:R-:W-:Y:S01]  /*0a80*/  STG.E desc[UR18][R2.64], R12 ;  /* 0x0000000c02007986 */ /* 0x001fe2000c101912 */
[----:B------:R-:W-:Y:S05]  /*0a90*/  EXIT ;  /* 0x000000000000794d */ /* 0x000fea0003800000 */
.L_x_6:
        /* <DEDUP_REMOVED lines=14> */
.L_x_9:


//--------------------- .nv.shared.reserved.0     --------------------------
	.section	.nv.shared.reserved.0,"aw",@nobits
	.weak		__nv_reservedSMEM_offset_0_alias
	.size		__nv_reservedSMEM_offset_0_alias, 0, 64
	.other		__nv_reservedSMEM_offset_0_alias,@"STO_CUDA_RESERVED_SHARED STV_DEFAULT"
__nv_reservedSMEM_offset_0_alias:
	.zero		0
	.zero		64


//--------------------- .nv.constant0._Z11tma_examplev --------------------------
	.section	.nv.constant0._Z11tma_examplev,"a",@progbits
	.sectionflags	@""
	.align	4
.nv.constant0._Z11tma_examplev:
	.zero		896


//--------------------- .nv.constant0._Z29stream_ordered_memory_examplev --------------------------
	.section	.nv.constant0._Z29stream_ordered_memory_examplev,"a",@progbits
	.sectionflags	@""
	.align	4
.nv.constant0._Z29stream_ordered_memory_examplev:
	.zero		896


//--------------------- .nv.constant0._Z11naiveMatMulPKfS0_Pfi --------------------------
	.section	.nv.constant0._Z11naiveMatMulPKfS0_Pfi,"a",@progbits
	.sectionflags	@""
	.align	4
.nv.constant0._Z11naiveMatMulPKfS0_Pfi:
	.zero		924


//--------------------- SYMBOLS --------------------------

	.type		.nv.reservedSmem.offset0,@object
	.size		.nv.reservedSmem.offset0,0x4
